//
// Generated by NVIDIA NVVM Compiler
//
// Compiler Build ID: CL-36424714
// Cuda compilation tools, release 13.0, V13.0.88
// Based on NVVM 20.0.0
//

.version 9.0
.target sm_100
.address_size 64

	// .globl	_Z12modifyMatrixPiS_ii

.visible .entry _Z12modifyMatrixPiS_ii(
	.param .u64 .ptr .align 1 _Z12modifyMatrixPiS_ii_param_0,
	.param .u64 .ptr .align 1 _Z12modifyMatrixPiS_ii_param_1,
	.param .u32 _Z12modifyMatrixPiS_ii_param_2,
	.param .u32 _Z12modifyMatrixPiS_ii_param_3
)
{
	.reg .pred 	%p<54>;
	.reg .b32 	%r<91>;
	.reg .b64 	%rd<53>;

	ld.param.u64 	%rd7, [_Z12modifyMatrixPiS_ii_param_0];
	ld.param.u64 	%rd8, [_Z12modifyMatrixPiS_ii_param_1];
	ld.param.u32 	%r18, [_Z12modifyMatrixPiS_ii_param_2];
	ld.param.u32 	%r19, [_Z12modifyMatrixPiS_ii_param_3];
	cvta.to.global.u64 	%rd1, %rd8;
	cvta.to.global.u64 	%rd2, %rd7;
	mov.u32 	%r20, %ctaid.x;
	mov.u32 	%r21, %ntid.x;
	mov.u32 	%r22, %tid.x;
	mad.lo.s32 	%r1, %r20, %r21, %r22;
	setp.ge.s32 	%p2, %r1, %r18;
	setp.lt.s32 	%p3, %r19, 1;
	or.pred  	%p4, %p2, %p3;
	@%p4 bra 	$L__BB0_56;
	mul.lo.s32 	%r2, %r19, %r1;
	setp.eq.s32 	%p5, %r1, 0;
	add.s32 	%r24, %r18, -1;
	setp.eq.s32 	%p6, %r1, %r24;
	or.pred  	%p1, %p5, %p6;
	add.s32 	%r3, %r19, -1;
	and.b32  	%r4, %r19, 7;
	setp.lt.u32 	%p7, %r19, 8;
	mov.b32 	%r89, 0;
	@%p7 bra 	$L__BB0_28;
	and.b32  	%r89, %r19, 2147483640;
	mov.b32 	%r87, 0;
	not.pred 	%p9, %p1;
	cvt.s64.s32 	%rd15, %r2;
$L__BB0_3:
	.pragma "nounroll";
	add.s32 	%r7, %r87, %r2;
	setp.ne.s32 	%p8, %r87, 0;
	and.pred  	%p10, %p9, %p8;
	setp.ne.s32 	%p11, %r87, %r3;
	and.pred  	%p12, %p10, %p11;
	@%p12 bra 	$L__BB0_5;
	mul.wide.s32 	%rd12, %r7, 4;
	add.s64 	%rd13, %rd2, %rd12;
	ld.global.u32 	%r28, [%rd13];
	add.s64 	%rd14, %rd1, %rd12;
	st.global.u32 	[%rd14], %r28;
	bra.uni 	$L__BB0_6;
$L__BB0_5:
	mul.wide.s32 	%rd9, %r7, 4;
	add.s64 	%rd10, %rd2, %rd9;
	ld.global.u32 	%r26, [%rd10];
	not.b32 	%r27, %r26;
	add.s64 	%rd11, %rd1, %rd9;
	st.global.u32 	[%rd11], %r27;
$L__BB0_6:
	add.s32 	%r29, %r19, -2;
	setp.eq.s32 	%p13, %r87, %r29;
	or.pred  	%p14, %p1, %p13;
	cvt.s64.s32 	%rd16, %r87;
	add.s64 	%rd17, %rd16, %rd15;
	shl.b64 	%rd18, %rd17, 2;
	add.s64 	%rd3, %rd1, %rd18;
	add.s64 	%rd4, %rd2, %rd18;
	@%p14 bra 	$L__BB0_8;
	ld.global.u32 	%r30, [%rd4+4];
	not.b32 	%r31, %r30;
	st.global.u32 	[%rd3+4], %r31;
	bra.uni 	$L__BB0_9;
$L__BB0_8:
	ld.global.u32 	%r32, [%rd4+4];
	st.global.u32 	[%rd3+4], %r32;
$L__BB0_9:
	add.s32 	%r33, %r19, -3;
	setp.eq.s32 	%p15, %r87, %r33;
	or.pred  	%p16, %p1, %p15;
	@%p16 bra 	$L__BB0_11;
	ld.global.u32 	%r34, [%rd4+8];
	not.b32 	%r35, %r34;
	st.global.u32 	[%rd3+8], %r35;
	bra.uni 	$L__BB0_12;
$L__BB0_11:
	ld.global.u32 	%r36, [%rd4+8];
	st.global.u32 	[%rd3+8], %r36;
$L__BB0_12:
	add.s32 	%r37, %r19, -4;
	setp.eq.s32 	%p17, %r87, %r37;
	or.pred  	%p18, %p1, %p17;
	@%p18 bra 	$L__BB0_14;
	ld.global.u32 	%r38, [%rd4+12];
	not.b32 	%r39, %r38;
	st.global.u32 	[%rd3+12], %r39;
	bra.uni 	$L__BB0_15;
$L__BB0_14:
	ld.global.u32 	%r40, [%rd4+12];
	st.global.u32 	[%rd3+12], %r40;
$L__BB0_15:
	add.s32 	%r41, %r19, -5;
	setp.eq.s32 	%p19, %r87, %r41;
	or.pred  	%p20, %p1, %p19;
	@%p20 bra 	$L__BB0_17;
	ld.global.u32 	%r42, [%rd4+16];
	not.b32 	%r43, %r42;
	st.global.u32 	[%rd3+16], %r43;
	bra.uni 	$L__BB0_18;
$L__BB0_17:
	ld.global.u32 	%r44, [%rd4+16];
	st.global.u32 	[%rd3+16], %r44;
$L__BB0_18:
	add.s32 	%r45, %r19, -6;
	setp.eq.s32 	%p21, %r87, %r45;
	or.pred  	%p22, %p1, %p21;
	@%p22 bra 	$L__BB0_20;
	ld.global.u32 	%r46, [%rd4+20];
	not.b32 	%r47, %r46;
	st.global.u32 	[%rd3+20], %r47;
	bra.uni 	$L__BB0_21;
$L__BB0_20:
	ld.global.u32 	%r48, [%rd4+20];
	st.global.u32 	[%rd3+20], %r48;
$L__BB0_21:
	add.s32 	%r49, %r19, -7;
	setp.eq.s32 	%p23, %r87, %r49;
	or.pred  	%p24, %p1, %p23;
	@%p24 bra 	$L__BB0_23;
	ld.global.u32 	%r50, [%rd4+24];
	not.b32 	%r51, %r50;
	st.global.u32 	[%rd3+24], %r51;
	bra.uni 	$L__BB0_24;
$L__BB0_23:
	ld.global.u32 	%r52, [%rd4+24];
	st.global.u32 	[%rd3+24], %r52;
$L__BB0_24:
	add.s32 	%r53, %r19, -8;
	setp.eq.s32 	%p25, %r87, %r53;
	or.pred  	%p26, %p1, %p25;
	@%p26 bra 	$L__BB0_26;
	ld.global.u32 	%r54, [%rd4+28];
	not.b32 	%r55, %r54;
	st.global.u32 	[%rd3+28], %r55;
	bra.uni 	$L__BB0_27;
$L__BB0_26:
	ld.global.u32 	%r56, [%rd4+28];
	st.global.u32 	[%rd3+28], %r56;
$L__BB0_27:
	add.s32 	%r87, %r87, 8;
	setp.ne.s32 	%p27, %r87, %r89;
	@%p27 bra 	$L__BB0_3;
$L__BB0_28:
	setp.eq.s32 	%p28, %r4, 0;
	@%p28 bra 	$L__BB0_56;
	and.b32  	%r10, %r19, 3;
	setp.lt.u32 	%p29, %r4, 4;
	@%p29 bra 	$L__BB0_43;
	add.s32 	%r11, %r89, %r2;
	setp.eq.s32 	%p30, %r89, 0;
	or.pred  	%p31, %p1, %p30;
	setp.eq.s32 	%p32, %r89, %r3;
	or.pred  	%p33, %p31, %p32;
	@%p33 bra 	$L__BB0_32;
	mul.wide.s32 	%rd19, %r11, 4;
	add.s64 	%rd20, %rd2, %rd19;
	ld.global.u32 	%r58, [%rd20];
	not.b32 	%r59, %r58;
	add.s64 	%rd21, %rd1, %rd19;
	st.global.u32 	[%rd21], %r59;
	bra.uni 	$L__BB0_33;
$L__BB0_32:
	mul.wide.s32 	%rd22, %r11, 4;
	add.s64 	%rd23, %rd2, %rd22;
	ld.global.u32 	%r60, [%rd23];
	add.s64 	%rd24, %rd1, %rd22;
	st.global.u32 	[%rd24], %r60;
$L__BB0_33:
	add.s32 	%r61, %r19, -2;
	setp.eq.s32 	%p34, %r89, %r61;
	or.pred  	%p35, %p1, %p34;
	cvt.s64.s32 	%rd25, %r2;
	cvt.u64.u32 	%rd26, %r89;
	add.s64 	%rd27, %rd26, %rd25;
	shl.b64 	%rd28, %rd27, 2;
	add.s64 	%rd5, %rd1, %rd28;
	add.s64 	%rd6, %rd2, %rd28;
	@%p35 bra 	$L__BB0_35;
	ld.global.u32 	%r63, [%rd6+4];
	not.b32 	%r64, %r63;
	st.global.u32 	[%rd5+4], %r64;
	bra.uni 	$L__BB0_36;
$L__BB0_35:
	ld.global.u32 	%r65, [%rd6+4];
	st.global.u32 	[%rd5+4], %r65;
$L__BB0_36:
	add.s32 	%r66, %r19, -3;
	setp.eq.s32 	%p36, %r89, %r66;
	or.pred  	%p37, %p1, %p36;
	@%p37 bra 	$L__BB0_38;
	ld.global.u32 	%r68, [%rd6+8];
	not.b32 	%r69, %r68;
	st.global.u32 	[%rd5+8], %r69;
	bra.uni 	$L__BB0_39;
$L__BB0_38:
	ld.global.u32 	%r70, [%rd6+8];
	st.global.u32 	[%rd5+8], %r70;
$L__BB0_39:
	add.s32 	%r71, %r19, -4;
	setp.eq.s32 	%p38, %r89, %r71;
	or.pred  	%p39, %p1, %p38;
	@%p39 bra 	$L__BB0_41;
	ld.global.u32 	%r73, [%rd6+12];
	not.b32 	%r74, %r73;
	st.global.u32 	[%rd5+12], %r74;
	bra.uni 	$L__BB0_42;
$L__BB0_41:
	ld.global.u32 	%r75, [%rd6+12];
	st.global.u32 	[%rd5+12], %r75;
$L__BB0_42:
	add.s32 	%r89, %r89, 4;
$L__BB0_43:
	setp.eq.s32 	%p40, %r10, 0;
	@%p40 bra 	$L__BB0_56;
	setp.eq.s32 	%p41, %r10, 1;
	@%p41 bra 	$L__BB0_52;
	add.s32 	%r14, %r89, %r2;
	setp.eq.s32 	%p42, %r89, 0;
	or.pred  	%p43, %p1, %p42;
	setp.eq.s32 	%p44, %r89, %r3;
	or.pred  	%p45, %p43, %p44;
	@%p45 bra 	$L__BB0_47;
	mul.wide.s32 	%rd29, %r14, 4;
	add.s64 	%rd30, %rd2, %rd29;
	ld.global.u32 	%r76, [%rd30];
	not.b32 	%r77, %r76;
	add.s64 	%rd31, %rd1, %rd29;
	st.global.u32 	[%rd31], %r77;
	bra.uni 	$L__BB0_48;
$L__BB0_47:
	mul.wide.s32 	%rd32, %r14, 4;
	add.s64 	%rd33, %rd2, %rd32;
	ld.global.u32 	%r78, [%rd33];
	add.s64 	%rd34, %rd1, %rd32;
	st.global.u32 	[%rd34], %r78;
$L__BB0_48:
	add.s32 	%r79, %r19, -2;
	setp.eq.s32 	%p46, %r89, %r79;
	or.pred  	%p47, %p1, %p46;
	@%p47 bra 	$L__BB0_50;
	cvt.s64.s32 	%rd35, %r2;
	cvt.s64.s32 	%rd36, %r89;
	add.s64 	%rd37, %rd36, %rd35;
	shl.b64 	%rd38, %rd37, 2;
	add.s64 	%rd39, %rd2, %rd38;
	ld.global.u32 	%r80, [%rd39+4];
	not.b32 	%r81, %r80;
	add.s64 	%rd40, %rd1, %rd38;
	st.global.u32 	[%rd40+4], %r81;
	bra.uni 	$L__BB0_51;
$L__BB0_50:
	cvt.s64.s32 	%rd41, %r2;
	cvt.s64.s32 	%rd42, %r89;
	add.s64 	%rd43, %rd42, %rd41;
	shl.b64 	%rd44, %rd43, 2;
	add.s64 	%rd45, %rd2, %rd44;
	ld.global.u32 	%r82, [%rd45+4];
	add.s64 	%rd46, %rd1, %rd44;
	st.global.u32 	[%rd46+4], %r82;
$L__BB0_51:
	add.s32 	%r89, %r89, 2;
$L__BB0_52:
	and.b32  	%r83, %r19, 1;
	setp.eq.b32 	%p48, %r83, 1;
	not.pred 	%p49, %p48;
	@%p49 bra 	$L__BB0_56;
	add.s32 	%r17, %r89, %r2;
	setp.eq.s32 	%p50, %r89, 0;
	or.pred  	%p51, %p1, %p50;
	setp.eq.s32 	%p52, %r89, %r3;
	or.pred  	%p53, %p51, %p52;
	@%p53 bra 	$L__BB0_55;
	mul.wide.s32 	%rd47, %r17, 4;
	add.s64 	%rd48, %rd2, %rd47;
	ld.global.u32 	%r84, [%rd48];
	not.b32 	%r85, %r84;
	add.s64 	%rd49, %rd1, %rd47;
	st.global.u32 	[%rd49], %r85;
	bra.uni 	$L__BB0_56;
$L__BB0_55:
	mul.wide.s32 	%rd50, %r17, 4;
	add.s64 	%rd51, %rd2, %rd50;
	ld.global.u32 	%r86, [%rd51];
	add.s64 	%rd52, %rd1, %rd50;
	st.global.u32 	[%rd52], %r86;
$L__BB0_56:
	ret;

}


// ===== COMPILED SASS (sm_100) =====

	.target	sm_100

	.elftype	@"ET_EXEC"


//--------------------- .note.nv.tkinfo           --------------------------
	.section	.note.nv.tkinfo,"",@"SHT_NOTE"
	.sectionflags	@"SHF_NOTE_NV_TKINFO"
	.tkinfo
        /*0018*/ 	.word	0x00000002
        /*0030*/ 	.string	""
        /*0030*/ 	.string	"ptxas"
        /*0030*/ 	.string	"Cuda compilation tools, release 13.0, V13.0.88"
        /*0030*/ 	.string	"Build cuda_13.0.r13.0/compiler.36424714_0"
        /*0030*/ 	.string	"-arch sm_100 -m 64 "



//--------------------- .note.nv.cuinfo           --------------------------
	.section	.note.nv.cuinfo,"",@"SHT_NOTE"
	.sectionflags	@"SHF_NOTE_NV_CUINFO"
        /*0018*/ 	.short	0x0002
        /*001a*/ 	.short	0x0064
        /*001c*/ 	.short	0x0082
	.zero		2


//--------------------- .nv.info                  --------------------------
	.section	.nv.info,"",@"SHT_CUDA_INFO"
	.align	4


	//----- nvinfo : EIATTR_REGCOUNT
	.align		4
        /*0000*/ 	.byte	0x04, 0x2f
        /*0002*/ 	.short	(.L_1 - .L_0)
	.align		4
.L_0:
        /*0004*/ 	.word	index@(_Z12modifyMatrixPiS_ii)
        /*0008*/ 	.word	0x00000013


	//----- nvinfo : EIATTR_FRAME_SIZE
	.align		4
.L_1:
        /*000c*/ 	.byte	0x04, 0x11
        /*000e*/ 	.short	(.L_3 - .L_2)
	.align		4
.L_2:
        /*0010*/ 	.word	index@(_Z12modifyMatrixPiS_ii)
        /*0014*/ 	.word	0x00000000


	//----- nvinfo : EIATTR_MIN_STACK_SIZE
	.align		4
.L_3:
        /*0018*/ 	.byte	0x04, 0x12
        /*001a*/ 	.short	(.L_5 - .L_4)
	.align		4
.L_4:
        /*001c*/ 	.word	index@(_Z12modifyMatrixPiS_ii)
        /*0020*/ 	.word	0x00000000
.L_5:


//--------------------- .nv.compat                --------------------------
	.section	.nv.compat,"",@"SHT_CUDA_COMPAT_INFO"
	.align	4
        /*0000*/ 	.byte	0x02, 0x09, 0x00, 0x00, 0x02, 0x02, 0x01, 0x00, 0x02, 0x05, 0x05, 0x00, 0x03, 0x07, 0x01, 0x01
        /*0010*/ 	.byte	0x02, 0x03, 0x00, 0x00, 0x02, 0x06, 0x01, 0x00, 0x04, 0x0b, 0x08, 0x00, 0x09, 0x00, 0x00, 0x00
        /*0020*/ 	.byte	0x00, 0x00, 0x00, 0x00


//--------------------- .nv.info._Z12modifyMatrixPiS_ii --------------------------
	.section	.nv.info._Z12modifyMatrixPiS_ii,"",@"SHT_CUDA_INFO"
	.sectionflags	@""
	.align	4


	//----- nvinfo : EIATTR_CUDA_API_VERSION
	.align		4
        /*0000*/ 	.byte	0x04, 0x37
        /*0002*/ 	.short	(.L_7 - .L_6)
.L_6:
        /*0004*/ 	.word	0x00000082


	//----- nvinfo : EIATTR_KPARAM_INFO
	.align		4
.L_7:
        /*0008*/ 	.byte	0x04, 0x17
        /*000a*/ 	.short	(.L_9 - .L_8)
.L_8:
        /*000c*/ 	.word	0x00000000
        /*0010*/ 	.short	0x0003
        /*0012*/ 	.short	0x0014
        /*0014*/ 	.byte	0x00, 0xf0, 0x11, 0x00


	//----- nvinfo : EIATTR_KPARAM_INFO
	.align		4
.L_9:
        /*0018*/ 	.byte	0x04, 0x17
        /*001a*/ 	.short	(.L_11 - .L_10)
.L_10:
        /*001c*/ 	.word	0x00000000
        /*0020*/ 	.short	0x0002
        /*0022*/ 	.short	0x0010
        /*0024*/ 	.byte	0x00, 0xf0, 0x11, 0x00


	//----- nvinfo : EIATTR_KPARAM_INFO
	.align		4
.L_11:
        /*0028*/ 	.byte	0x04, 0x17
        /*002a*/ 	.short	(.L_13 - .L_12)
.L_12:
        /*002c*/ 	.word	0x00000000
        /*0030*/ 	.short	0x0001
        /*0032*/ 	.short	0x0008
        /*0034*/ 	.byte	0x00, 0xf5, 0x21, 0x00


	//----- nvinfo : EIATTR_KPARAM_INFO
	.align		4
.L_13:
        /*0038*/ 	.byte	0x04, 0x17
        /*003a*/ 	.short	(.L_15 - .L_14)
.L_14:
        /*003c*/ 	.word	0x00000000
        /*0040*/ 	.short	0x0000
        /*0042*/ 	.short	0x0000
        /*0044*/ 	.byte	0x00, 0xf5, 0x21, 0x00


	//----- nvinfo : EIATTR_SPARSE_MMA_MASK
	.align		4
.L_15:
        /*0048*/ 	.byte	0x03, 0x50
        /*004a*/ 	.short	0x0000


	//----- nvinfo : EIATTR_MAXREG_COUNT
	.align		4
        /*004c*/ 	.byte	0x03, 0x1b
        /*004e*/ 	.short	0x00ff


	//----- nvinfo : EIATTR_MERCURY_ISA_VERSION
	.align		4
        /*0050*/ 	.byte	0x03, 0x5f
        /*0052*/ 	.short	0x0101


	//----- nvinfo : EIATTR_VRC_CTA_INIT_COUNT
	.align		4
        /*0054*/ 	.byte	0x02, 0x4a
	.zero		1
	.zero		1


	//----- nvinfo : EIATTR_EXIT_INSTR_OFFSETS
	.align		4
        /*0058*/ 	.byte	0x04, 0x1c
        /*005a*/ 	.short	(.L_17 - .L_16)


	//   ....[0]....
.L_16:
        /*005c*/ 	.word	0x00000090


	//   ....[1]....
        /*0060*/ 	.word	0x00000620


	//   ....[2]....
        /*0064*/ 	.word	0x00000920


	//   ....[3]....
        /*0068*/ 	.word	0x00000b50


	//   ....[4]....
        /*006c*/ 	.word	0x00000c10


	//   ....[5]....
        /*0070*/ 	.word	0x00000c80


	//----- nvinfo : EIATTR_CRS_STACK_SIZE
	.align		4
.L_17:
        /*0074*/ 	.byte	0x04, 0x1e
        /*0076*/ 	.short	(.L_19 - .L_18)
.L_18:
        /*0078*/ 	.word	0x00000000


	//----- nvinfo : EIATTR_CBANK_PARAM_SIZE
	.align		4
.L_19:
        /*007c*/ 	.byte	0x03, 0x19
        /*007e*/ 	.short	0x0018


	//----- nvinfo : EIATTR_PARAM_CBANK
	.align		4
        /*0080*/ 	.byte	0x04, 0x0a
        /*0082*/ 	.short	(.L_21 - .L_20)
	.align		4
.L_20:
        /*0084*/ 	.word	index@(.nv.constant0._Z12modifyMatrixPiS_ii)
        /*0088*/ 	.short	0x0380
        /*008a*/ 	.short	0x0018


	//----- nvinfo : EIATTR_SW_WAR
	.align		4
.L_21:
        /*008c*/ 	.byte	0x04, 0x36
        /*008e*/ 	.short	(.L_23 - .L_22)
.L_22:
        /*0090*/ 	.word	0x00000008
.L_23:


//--------------------- .nv.callgraph             --------------------------
	.section	.nv.callgraph,"",@"SHT_CUDA_CALLGRAPH"
	.align	4
	.sectionentsize	8
	.align		4
        /*0000*/ 	.word	0x00000000
	.align		4
        /*0004*/ 	.word	0xffffffff
	.align		4
        /*0008*/ 	.word	0x00000000
	.align		4
        /*000c*/ 	.word	0xfffffffe
	.align		4
        /*0010*/ 	.word	0x00000000
	.align		4
        /*0014*/ 	.word	0xfffffffd
	.align		4
        /*0018*/ 	.word	0x00000000
	.align		4
        /*001c*/ 	.word	0xfffffffc


//--------------------- .text._Z12modifyMatrixPiS_ii --------------------------
	.section	.text._Z12modifyMatrixPiS_ii,"ax",@progbits
	.align	128
        .global         _Z12modifyMatrixPiS_ii
        .type           _Z12modifyMatrixPiS_ii,@function
        .size           _Z12modifyMatrixPiS_ii,(.L_x_6 - _Z12modifyMatrixPiS_ii)
        .other          _Z12modifyMatrixPiS_ii,@"STO_CUDA_ENTRY STV_DEFAULT"
_Z12modifyMatrixPiS_ii:
.text._Z12modifyMatrixPiS_ii:
[----:B------:R-:W-:Y:S01]  /*0000*/  LDC R1, c[0x0][0x37c] ;  /* 0x0000df00ff017b82 */ /* 0x000fe20000000800 */
[----:B------:R-:W0:Y:S07]  /*0010*/  S2R R0, SR_TID.X ;  /* 0x0000000000007919 */ /* 0x000e2e0000002100 */
[----:B------:R-:W0:Y:S01]  /*0020*/  S2UR UR6, SR_CTAID.X ;  /* 0x00000000000679c3 */ /* 0x000e220000002500 */
[----:B------:R-:W1:Y:S07]  /*0030*/  LDCU.64 UR4, c[0x0][0x390] ;  /* 0x00007200ff0477ac */ /* 0x000e6e0008000a00 */
[----:B------:R-:W0:Y:S01]  /*0040*/  LDC R3, c[0x0][0x360] ;  /* 0x0000d800ff037b82 */ /* 0x000e220000000800 */
[----:B-1----:R-:W-:-:S05]  /*0050*/  IMAD.U32 R4, RZ, RZ, UR5 ;  /* 0x00000005ff047e24 */ /* 0x002fca000f8e00ff */
[----:B------:R-:W-:Y:S01]  /*0060*/  ISETP.GE.AND P0, PT, R4, 0x1, PT ;  /* 0x000000010400780c */ /* 0x000fe20003f06270 */
[----:B0-----:R-:W-:-:S05]  /*0070*/  IMAD R3, R3, UR6, R0 ;  /* 0x0000000603037c24 */ /* 0x001fca000f8e0200 */
[----:B------:R-:W-:-:S13]  /*0080*/  ISETP.GE.OR P0, PT, R3, UR4, !P0 ;  /* 0x0000000403007c0c */ /* 0x000fda000c706670 */
[----:B------:R-:W-:Y:S05]  /*0090*/  @P0 EXIT ;  /* 0x000000000000094d */ /* 0x000fea0003800000 */
[C---:B------:R-:W-:Y:S01]  /*00a0*/  ISETP.GE.U32.AND P1, PT, R4.reuse, 0x8, PT ;  /* 0x000000080400780c */ /* 0x040fe20003f26070 */
[----:B------:R-:W-:Y:S01]  /*00b0*/  UIADD3 UR4, UPT, UPT, UR4, -0x1, URZ ;  /* 0xffffffff04047890 */ /* 0x000fe2000fffe0ff */
[----:B------:R-:W-:Y:S01]  /*00c0*/  LOP3.LUT R14, R4, 0x7, RZ, 0xc0, !PT ;  /* 0x00000007040e7812 */ /* 0x000fe200078ec0ff */
[----:B------:R-:W0:Y:S01]  /*00d0*/  LDCU.64 UR6, c[0x0][0x358] ;  /* 0x00006b00ff0677ac */ /* 0x000e220008000a00 */
[C---:B------:R-:W-:Y:S02]  /*00e0*/  IMAD R0, R3.reuse, R4, RZ ;  /* 0x0000000403007224 */ /* 0x040fe400078e02ff */
[----:B------:R-:W-:Y:S01]  /*00f0*/  ISETP.NE.AND P2, PT, R14, RZ, PT ;  /* 0x000000ff0e00720c */ /* 0x000fe20003f45270 */
[----:B------:R-:W-:Y:S01]  /*0100*/  VIADD R2, R4, 0xffffffff ;  /* 0xffffffff04027836 */ /* 0x000fe20000000000 */
[----:B------:R-:W-:-:S04]  /*0110*/  ISETP.NE.AND P0, PT, R3, UR4, PT ;  /* 0x0000000403007c0c */ /* 0x000fc8000bf05270 */
[----:B------:R-:W-:Y:S01]  /*0120*/  ISETP.EQ.OR P0, PT, R3, RZ, !P0 ;  /* 0x000000ff0300720c */ /* 0x000fe20004702670 */
[----:B------:R-:W-:Y:S01]  /*0130*/  IMAD.MOV.U32 R3, RZ, RZ, RZ ;  /* 0x000000ffff037224 */ /* 0x000fe200078e00ff */
[----:B------:R-:W-:Y:S11]  /*0140*/  @!P1 BRA `(.L_x_0) ;  /* 0x0000000400349947 */ /* 0x000ff60003800000 */
[----:B------:R-:W-:Y:S01]  /*0150*/  LOP3.LUT R3, R4, 0x7ffffff8, RZ, 0xc0, !PT ;  /* 0x7ffffff804037812 */ /* 0x000fe200078ec0ff */
[----:B------:R-:W1:Y:S01]  /*0160*/  LDCU.128 UR8, c[0x0][0x380] ;  /* 0x00007000ff0877ac */ /* 0x000e620008000c00 */
[----:B------:R-:W-:-:S05]  /*0170*/  UMOV UR4, URZ ;  /* 0x000000ff00047c82 */ /* 0x000fca0008000000 */
.L_x_1:
[----:B----4-:R-:W2:Y:S01]  /*0180*/  LDC.64 R8, c[0x0][0x380] ;  /* 0x0000e000ff087b82 */ /* 0x010ea20000000a00 */
[----:B------:R-:W-:Y:S01]  /*0190*/  ISETP.NE.AND P1, PT, RZ, UR4, !P0 ;  /* 0x00000004ff007c0c */ /* 0x000fe2000c725270 */
[----:B------:R-:W-:-:S03]  /*01a0*/  VIADD R7, R0, UR4 ;  /* 0x0000000400077c36 */ /* 0x000fc60008000000 */
[----:B------:R-:W-:-:S03]  /*01b0*/  ISETP.NE.AND P1, PT, R2, UR4, P1 ;  /* 0x0000000402007c0c */ /* 0x000fc60008f25270 */
[----:B------:R-:W3:Y:S08]  /*01c0*/  LDC.64 R10, c[0x0][0x388] ;  /* 0x0000e200ff0a7b82 */ /* 0x000ef00000000a00 */
[----:B------:R-:W4:Y:S01]  /*01d0*/  LDC R4, c[0x0][0x394] ;  /* 0x0000e500ff047b82 */ /* 0x000f220000000800 */
[----:B--2---:R-:W-:-:S05]  /*01e0*/  IMAD.WIDE R8, R7, 0x4, R8 ;  /* 0x0000000407087825 */ /* 0x004fca00078e0208 */
[----:B0-----:R-:W2:Y:S01]  /*01f0*/  @!P1 LDG.E R5, desc[UR6][R8.64] ;  /* 0x0000000608059981 */ /* 0x001ea2000c1e1900 */
[----:B---3--:R-:W-:Y:S01]  /*0200*/  IMAD.WIDE R10, R7, 0x4, R10 ;  /* 0x00000004070a7825 */ /* 0x008fe200078e020a */
[----:B------:R-:W-:Y:S02]  /*0210*/  USHF.R.S32.HI UR5, URZ, 0x1f, UR4 ;  /* 0x0000001fff057899 */ /* 0x000fe40008011404 */
[----:B------:R-:W-:Y:S01]  /*0220*/  IADD3 R15, P3, PT, R0, UR4, RZ ;  /* 0x00000004000f7c10 */ /* 0x000fe2000ff7e0ff */
[----:B----4-:R-:W-:Y:S01]  /*0230*/  VIADD R6, R4, 0xfffffffe ;  /* 0xfffffffe04067836 */ /* 0x010fe20000000000 */
[----:B--2---:R-:W-:Y:S04]  /*0240*/  @!P1 STG.E desc[UR6][R10.64], R5 ;  /* 0x000000050a009986 */ /* 0x004fe8000c101906 */
[----:B------:R-:W2:Y:S01]  /*0250*/  @P1 LDG.E R12, desc[UR6][R8.64] ;  /* 0x00000006080c1981 */ /* 0x000ea2000c1e1900 */
[----:B------:R-:W-:Y:S01]  /*0260*/  LEA.HI.X.SX32 R16, R0, UR5, 0x1, P3 ;  /* 0x0000000500107c11 */ /* 0x000fe200098f0eff */
[----:B------:R-:W-:Y:S01]  /*0270*/  IMAD.SHL.U32 R13, R15, 0x4, RZ ;  /* 0x000000040f0d7824 */ /* 0x000fe200078e00ff */
[----:B------:R-:W-:-:S02]  /*0280*/  ISETP.EQ.OR P3, PT, R6, UR4, P0 ;  /* 0x0000000406007c0c */ /* 0x000fc40008762670 */
[----:B------:R-:W-:Y:S02]  /*0290*/  SHF.L.U64.HI R15, R15, 0x2, R16 ;  /* 0x000000020f0f7819 */ /* 0x000fe40000010210 */
[----:B-1----:R-:W-:-:S04]  /*02a0*/  IADD3 R6, P4, PT, R13, UR8, RZ ;  /* 0x000000080d067c10 */ /* 0x002fc8000ff9e0ff */
[----:B------:R-:W-:Y:S02]  /*02b0*/  IADD3.X R7, PT, PT, R15, UR9, RZ, P4, !PT ;  /* 0x000000090f077c10 */ /* 0x000fe4000a7fe4ff */
[----:B--2---:R-:W-:-:S05]  /*02c0*/  @P1 LOP3.LUT R5, RZ, R12, RZ, 0x33, !PT ;  /* 0x0000000cff051212 */ /* 0x004fca00078e33ff */
[----:B------:R0:W-:Y:S04]  /*02d0*/  @P1 STG.E desc[UR6][R10.64], R5 ;  /* 0x000000050a001986 */ /* 0x0001e8000c101906 */
[----:B------:R-:W2:Y:S01]  /*02e0*/  @!P3 LDG.E R12, desc[UR6][R6.64+0x4] ;  /* 0x00000406060cb981 */ /* 0x000ea2000c1e1900 */
[----:B------:R-:W-:-:S04]  /*02f0*/  IADD3 R8, P1, PT, R13, UR10, RZ ;  /* 0x0000000a0d087c10 */ /* 0x000fc8000ff3e0ff */
[----:B------:R-:W-:Y:S02]  /*0300*/  IADD3.X R9, PT, PT, R15, UR11, RZ, P1, !PT ;  /* 0x0000000b0f097c10 */ /* 0x000fe40008ffe4ff */
[----:B--2---:R-:W-:-:S05]  /*0310*/  @!P3 LOP3.LUT R13, RZ, R12, RZ, 0x33, !PT ;  /* 0x0000000cff0db212 */ /* 0x004fca00078e33ff */
[----:B------:R1:W-:Y:S04]  /*0320*/  @!P3 STG.E desc[UR6][R8.64+0x4], R13 ;  /* 0x0000040d0800b986 */ /* 0x0003e8000c101906 */
[----:B------:R-:W2:Y:S01]  /*0330*/  @P3 LDG.E R15, desc[UR6][R6.64+0x4] ;  /* 0x00000406060f3981 */ /* 0x000ea2000c1e1900 */
[----:B------:R-:W-:-:S05]  /*0340*/  VIADD R12, R4, 0xfffffffd ;  /* 0xfffffffd040c7836 */ /* 0x000fca0000000000 */
[----:B------:R-:W-:Y:S01]  /*0350*/  ISETP.EQ.OR P1, PT, R12, UR4, P0 ;  /* 0x000000040c007c0c */ /* 0x000fe20008722670 */
[----:B--2---:R2:W-:-:S12]  /*0360*/  @P3 STG.E desc[UR6][R8.64+0x4], R15 ;  /* 0x0000040f08003986 */ /* 0x0045d8000c101906 */
[----:B------:R-:W3:Y:S01]  /*0370*/  @!P1 LDG.E R12, desc[UR6][R6.64+0x8] ;  /* 0x00000806060c9981 */ /* 0x000ee2000c1e1900 */
[----:B0-----:R-:W-:-:S05]  /*0380*/  VIADD R10, R4, 0xfffffffc ;  /* 0xfffffffc040a7836 */ /* 0x001fca0000000000 */
[----:B------:R-:W-:Y:S02]  /*0390*/  ISETP.EQ.OR P3, PT, R10, UR4, P0 ;  /* 0x000000040a007c0c */ /* 0x000fe40008762670 */
[----:B---3--:R-:W-:-:S05]  /*03a0*/  @!P1 LOP3.LUT R5, RZ, R12, RZ, 0x33, !PT ;  /* 0x0000000cff059212 */ /* 0x008fca00078e33ff */
[----:B------:R0:W-:Y:S04]  /*03b0*/  @!P1 STG.E desc[UR6][R8.64+0x8], R5 ;  /* 0x0000080508009986 */ /* 0x0001e8000c101906 */
[----:B------:R-:W3:Y:S04]  /*03c0*/  @P1 LDG.E R11, desc[UR6][R6.64+0x8] ;  /* 0x00000806060b1981 */ /* 0x000ee8000c1e1900 */
[----:B---3--:R3:W-:Y:S04]  /*03d0*/  @P1 STG.E desc[UR6][R8.64+0x8], R11 ;  /* 0x0000080b08001986 */ /* 0x0087e8000c101906 */
[----:B------:R-:W1:Y:S02]  /*03e0*/  @!P3 LDG.E R10, desc[UR6][R6.64+0xc] ;  /* 0x00000c06060ab981 */ /* 0x000e64000c1e1900 */
[----:B-1----:R-:W-:-:S05]  /*03f0*/  @!P3 LOP3.LUT R13, RZ, R10, RZ, 0x33, !PT ;  /* 0x0000000aff0db212 */ /* 0x002fca00078e33ff */
[----:B------:R1:W-:Y:S04]  /*0400*/  @!P3 STG.E desc[UR6][R8.64+0xc], R13 ;  /* 0x00000c0d0800b986 */ /* 0x0003e8000c101906 */
[----:B--2---:R-:W2:Y:S01]  /*0410*/  @P3 LDG.E R15, desc[UR6][R6.64+0xc] ;  /* 0x00000c06060f3981 */ /* 0x004ea2000c1e1900 */
[----:B------:R-:W-:-:S05]  /*0420*/  VIADD R10, R4, 0xfffffffb ;  /* 0xfffffffb040a7836 */ /* 0x000fca0000000000 */
[----:B------:R-:W-:Y:S01]  /*0430*/  ISETP.EQ.OR P1, PT, R10, UR4, P0 ;  /* 0x000000040a007c0c */ /* 0x000fe20008722670 */
[----:B--2---:R2:W-:-:S12]  /*0440*/  @P3 STG.E desc[UR6][R8.64+0xc], R15 ;  /* 0x00000c0f08003986 */ /* 0x0045d8000c101906 */
[----:B0-----:R-:W4:Y:S01]  /*0450*/  @!P1 LDG.E R5, desc[UR6][R6.64+0x10] ;  /* 0x0000100606059981 */ /* 0x001f22000c1e1900 */
[----:B------:R-:W-:-:S05]  /*0460*/  VIADD R10, R4, 0xfffffffa ;  /* 0xfffffffa040a7836 */ /* 0x000fca0000000000 */
[----:B------:R-:W-:Y:S02]  /*0470*/  ISETP.EQ.OR P3, PT, R10, UR4, P0 ;  /* 0x000000040a007c0c */ /* 0x000fe40008762670 */
[----:B----4-:R-:W-:-:S05]  /*0480*/  @!P1 LOP3.LUT R5, RZ, R5, RZ, 0x33, !PT ;  /* 0x00000005ff059212 */ /* 0x010fca00078e33ff */
[----:B------:R0:W-:Y:S04]  /*0490*/  @!P1 STG.E desc[UR6][R8.64+0x10], R5 ;  /* 0x0000100508009986 */ /* 0x0001e8000c101906 */
[----:B---3--:R-:W3:Y:S04]  /*04a0*/  @P1 LDG.E R11, desc[UR6][R6.64+0x10] ;  /* 0x00001006060b1981 */ /* 0x008ee8000c1e1900 */
        /* <DEDUP_REMOVED lines=19> */
[----:B------:R-:W-:-:S06]  /*05e0*/  UIADD3 UR4, UPT, UPT, UR4, 0x8, URZ ;  /* 0x0000000804047890 */ /* 0x000fcc000fffe0ff */
[----:B------:R-:W-:Y:S01]  /*05f0*/  ISETP.NE.AND P1, PT, R3, UR4, PT ;  /* 0x0000000403007c0c */ /* 0x000fe2000bf25270 */
[----:B--2---:R4:W-:-:S12]  /*0600*/  @P3 STG.E desc[UR6][R8.64+0x1c], R15 ;  /* 0x00001c0f08003986 */ /* 0x0049d8000c101906 */
[----:B------:R-:W-:Y:S05]  /*0610*/  @P1 BRA `(.L_x_1) ;  /* 0xfffffff800d81947 */ /* 0x000fea000383ffff */
.L_x_0:
[----:B0-----:R-:W-:Y:S05]  /*0620*/  @!P2 EXIT ;  /* 0x000000000000a94d */ /* 0x001fea0003800000 */
[----:B------:R-:W-:Y:S02]  /*0630*/  ISETP.GE.U32.AND P1, PT, R14, 0x4, PT ;  /* 0x000000040e00780c */ /* 0x000fe40003f26070 */
[----:B------:R-:W-:-:S04]  /*0640*/  LOP3.LUT R16, R4, 0x3, RZ, 0xc0, !PT ;  /* 0x0000000304107812 */ /* 0x000fc800078ec0ff */
[----:B------:R-:W-:-:S07]  /*0650*/  ISETP.NE.AND P2, PT, R16, RZ, PT ;  /* 0x000000ff1000720c */ /* 0x000fce0003f45270 */
[----:B------:R-:W-:Y:S06]  /*0660*/  @!P1 BRA `(.L_x_2) ;  /* 0x0000000000ac9947 */ /* 0x000fec0003800000 */
[----:B----4-:R-:W0:Y:S01]  /*0670*/  LDC.64 R8, c[0x0][0x380] ;  /* 0x0000e000ff087b82 */ /* 0x010e220000000a00 */
[C---:B------:R-:W-:Y:S01]  /*0680*/  ISETP.EQ.OR P1, PT, R3.reuse, RZ, P0 ;  /* 0x000000ff0300720c */ /* 0x040fe20000722670 */
[----:B------:R-:W-:Y:S01]  /*0690*/  IMAD.IADD R7, R0, 0x1, R3 ;  /* 0x0000000100077824 */ /* 0x000fe200078e0203 */
[----:B------:R-:W1:Y:S02]  /*06a0*/  LDCU.128 UR8, c[0x0][0x380] ;  /* 0x00007000ff0877ac */ /* 0x000e640008000c00 */
[----:B------:R-:W-:-:S03]  /*06b0*/  ISETP.EQ.OR P1, PT, R3, R2, P1 ;  /* 0x000000020300720c */ /* 0x000fc60000f22670 */
[----:B------:R-:W2:Y:S01]  /*06c0*/  LDC.64 R10, c[0x0][0x388] ;  /* 0x0000e200ff0a7b82 */ /* 0x000ea20000000a00 */
[----:B0-----:R-:W-:-:S09]  /*06d0*/  IMAD.WIDE R8, R7, 0x4, R8 ;  /* 0x0000000407087825 */ /* 0x001fd200078e0208 */
[----:B------:R-:W3:Y:S01]  /*06e0*/  @!P1 LDG.E R5, desc[UR6][R8.64] ;  /* 0x0000000608059981 */ /* 0x000ee2000c1e1900 */
[----:B--2---:R-:W-:Y:S01]  /*06f0*/  IMAD.WIDE R10, R7, 0x4, R10 ;  /* 0x00000004070a7825 */ /* 0x004fe200078e020a */
[----:B------:R-:W-:-:S03]  /*0700*/  IADD3 R14, P3, PT, R0, R3, RZ ;  /* 0x00000003000e7210 */ /* 0x000fc60007f7e0ff */
[----:B------:R-:W-:Y:S01]  /*0710*/  VIADD R6, R4, 0xfffffffe ;  /* 0xfffffffe04067836 */ /* 0x000fe20000000000 */
[----:B---3--:R-:W-:-:S05]  /*0720*/  @!P1 LOP3.LUT R5, RZ, R5, RZ, 0x33, !PT ;  /* 0x00000005ff059212 */ /* 0x008fca00078e33ff */
[----:B------:R0:W-:Y:S04]  /*0730*/  @!P1 STG.E desc[UR6][R10.64], R5 ;  /* 0x000000050a009986 */ /* 0x0001e8000c101906 */
[----:B------:R-:W2:Y:S01]  /*0740*/  @P1 LDG.E R13, desc[UR6][R8.64] ;  /* 0x00000006080d1981 */ /* 0x000ea2000c1e1900 */
[----:B------:R-:W-:Y:S01]  /*0750*/  LEA.HI.X.SX32 R7, R0, RZ, 0x1, P3 ;  /* 0x000000ff00077211 */ /* 0x000fe200018f0eff */
[C---:B------:R-:W-:Y:S01]  /*0760*/  IMAD.SHL.U32 R12, R14.reuse, 0x4, RZ ;  /* 0x000000040e0c7824 */ /* 0x040fe200078e00ff */
[----:B------:R-:W-:Y:S02]  /*0770*/  ISETP.EQ.OR P3, PT, R3, R6, P0 ;  /* 0x000000060300720c */ /* 0x000fe40000762670 */
[----:B------:R-:W-:Y:S02]  /*0780*/  SHF.L.U64.HI R14, R14, 0x2, R7 ;  /* 0x000000020e0e7819 */ /* 0x000fe40000010207 */
[----:B-1----:R-:W-:-:S04]  /*0790*/  IADD3 R6, P4, PT, R12, UR8, RZ ;  /* 0x000000080c067c10 */ /* 0x002fc8000ff9e0ff */
[----:B------:R-:W-:Y:S01]  /*07a0*/  IADD3.X R7, PT, PT, R14, UR9, RZ, P4, !PT ;  /* 0x000000090e077c10 */ /* 0x000fe2000a7fe4ff */
[----:B--2---:R1:W-:Y:S04]  /*07b0*/  @P1 STG.E desc[UR6][R10.64], R13 ;  /* 0x0000000d0a001986 */ /* 0x0043e8000c101906 */
[----:B0-----:R-:W2:Y:S01]  /*07c0*/  @!P3 LDG.E R5, desc[UR6][R6.64+0x4] ;  /* 0x000004060605b981 */ /* 0x001ea2000c1e1900 */
[----:B------:R-:W-:-:S04]  /*07d0*/  IADD3 R8, P1, PT, R12, UR10, RZ ;  /* 0x0000000a0c087c10 */ /* 0x000fc8000ff3e0ff */
[----:B------:R-:W-:Y:S01]  /*07e0*/  IADD3.X R9, PT, PT, R14, UR11, RZ, P1, !PT ;  /* 0x0000000b0e097c10 */ /* 0x000fe20008ffe4ff */
[----:B------:R-:W-:Y:S01]  /*07f0*/  VIADD R12, R4, 0xfffffffd ;  /* 0xfffffffd040c7836 */ /* 0x000fe20000000000 */
[----:B--2---:R-:W-:-:S05]  /*0800*/  @!P3 LOP3.LUT R5, RZ, R5, RZ, 0x33, !PT ;  /* 0x00000005ff05b212 */ /* 0x004fca00078e33ff */
[----:B------:R0:W-:Y:S04]  /*0810*/  @!P3 STG.E desc[UR6][R8.64+0x4], R5 ;  /* 0x000004050800b986 */ /* 0x0001e8000c101906 */
[----:B------:R-:W2:Y:S01]  /*0820*/  @P3 LDG.E R15, desc[UR6][R6.64+0x4] ;  /* 0x00000406060f3981 */ /* 0x000ea2000c1e1900 */
[----:B------:R-:W-:-:S03]  /*0830*/  ISETP.EQ.OR P1, PT, R3, R12, P0 ;  /* 0x0000000c0300720c */ /* 0x000fc60000722670 */
[----:B--2---:R2:W-:Y:S10]  /*0840*/  @P3 STG.E desc[UR6][R8.64+0x4], R15 ;  /* 0x0000040f08003986 */ /* 0x0045f4000c101906 */
[----:B------:R-:W3:Y:S01]  /*0850*/  @!P1 LDG.E R12, desc[UR6][R6.64+0x8] ;  /* 0x00000806060c9981 */ /* 0x000ee2000c1e1900 */
[----:B-1----:R-:W-:-:S05]  /*0860*/  VIADD R10, R4, 0xfffffffc ;  /* 0xfffffffc040a7836 */ /* 0x002fca0000000000 */
[----:B------:R-:W-:Y:S02]  /*0870*/  ISETP.EQ.OR P3, PT, R3, R10, P0 ;  /* 0x0000000a0300720c */ /* 0x000fe40000762670 */
[----:B---3--:R-:W-:-:S05]  /*0880*/  @!P1 LOP3.LUT R11, RZ, R12, RZ, 0x33, !PT ;  /* 0x0000000cff0b9212 */ /* 0x008fca00078e33ff */
[----:B------:R1:W-:Y:S04]  /*0890*/  @!P1 STG.E desc[UR6][R8.64+0x8], R11 ;  /* 0x0000080b08009986 */ /* 0x0003e8000c101906 */
[----:B------:R-:W3:Y:S04]  /*08a0*/  @P1 LDG.E R13, desc[UR6][R6.64+0x8] ;  /* 0x00000806060d1981 */ /* 0x000ee8000c1e1900 */
[----:B---3--:R1:W-:Y:S04]  /*08b0*/  @P1 STG.E desc[UR6][R8.64+0x8], R13 ;  /* 0x0000080d08001986 */ /* 0x0083e8000c101906 */
[----:B0-----:R-:W3:Y:S02]  /*08c0*/  @!P3 LDG.E R5, desc[UR6][R6.64+0xc] ;  /* 0x00000c060605b981 */ /* 0x001ee4000c1e1900 */
[----:B---3--:R-:W-:-:S05]  /*08d0*/  @!P3 LOP3.LUT R5, RZ, R5, RZ, 0x33, !PT ;  /* 0x00000005ff05b212 */ /* 0x008fca00078e33ff */
[----:B------:R1:W-:Y:S04]  /*08e0*/  @!P3 STG.E desc[UR6][R8.64+0xc], R5 ;  /* 0x00000c050800b986 */ /* 0x0003e8000c101906 */
[----:B--2---:R-:W2:Y:S01]  /*08f0*/  @P3 LDG.E R15, desc[UR6][R6.64+0xc] ;  /* 0x00000c06060f3981 */ /* 0x004ea2000c1e1900 */
[----:B------:R-:W-:-:S03]  /*0900*/  VIADD R3, R3, 0x4 ;  /* 0x0000000403037836 */ /* 0x000fc60000000000 */
[----:B--2---:R1:W-:Y:S04]  /*0910*/  @P3 STG.E desc[UR6][R8.64+0xc], R15 ;  /* 0x00000c0f08003986 */ /* 0x0043e8000c101906 */
.L_x_2:
[----:B------:R-:W-:Y:S05]  /*0920*/  @!P2 EXIT ;  /* 0x000000000000a94d */ /* 0x000fea0003800000 */
[----:B------:R-:W-:-:S13]  /*0930*/  ISETP.NE.AND P1, PT, R16, 0x1, PT ;  /* 0x000000011000780c */ /* 0x000fda0003f25270 */
[----:B------:R-:W-:Y:S05]  /*0940*/  @!P1 BRA `(.L_x_3) ;  /* 0x0000000000789947 */ /* 0x000fea0003800000 */
[----:B-1--4-:R-:W0:Y:S01]  /*0950*/  LDC.64 R8, c[0x0][0x380] ;  /* 0x0000e000ff087b82 */ /* 0x012e220000000a00 */
        /* <DEDUP_REMOVED lines=8> */
[----:B------:R-:W-:Y:S02]  /*09e0*/  IADD3 R12, P2, PT, R0, R3, RZ ;  /* 0x00000003000c7210 */ /* 0x000fe40007f5e0ff */
[----:B------:R-:W-:Y:S01]  /*09f0*/  SHF.R.S32.HI R11, RZ, 0x1f, R3 ;  /* 0x0000001fff0b7819 */ /* 0x000fe20000011403 */
[----:B------:R-:W-:Y:S01]  /*0a00*/  VIADD R10, R4, 0xfffffffe ;  /* 0xfffffffe040a7836 */ /* 0x000fe20000000000 */
[----:B---3--:R-:W-:-:S05]  /*0a10*/  @!P1 LOP3.LUT R5, RZ, R5, RZ, 0x33, !PT ;  /* 0x00000005ff059212 */ /* 0x008fca00078e33ff */
[----:B------:R0:W-:Y:S04]  /*0a20*/  @!P1 STG.E desc[UR6][R6.64], R5 ;  /* 0x0000000506009986 */ /* 0x0001e8000c101906 */
[----:B------:R-:W2:Y:S01]  /*0a30*/  @P1 LDG.E R13, desc[UR6][R8.64] ;  /* 0x00000006080d1981 */ /* 0x000ea2000c1e1900 */
[----:B------:R-:W-:Y:S01]  /*0a40*/  LEA.HI.X.SX32 R11, R0, R11, 0x1, P2 ;  /* 0x0000000b000b7211 */ /* 0x000fe200010f0eff */
[C---:B------:R-:W-:Y:S01]  /*0a50*/  IMAD.SHL.U32 R14, R12.reuse, 0x4, RZ ;  /* 0x000000040c0e7824 */ /* 0x040fe200078e00ff */
[----:B------:R-:W-:Y:S02]  /*0a60*/  ISETP.EQ.OR P2, PT, R3, R10, P0 ;  /* 0x0000000a0300720c */ /* 0x000fe40000742670 */
[----:B------:R-:W-:Y:S02]  /*0a70*/  SHF.L.U64.HI R12, R12, 0x2, R11 ;  /* 0x000000020c0c7819 */ /* 0x000fe4000001020b */
[----:B-1----:R-:W-:-:S04]  /*0a80*/  IADD3 R10, P3, PT, R14, UR8, RZ ;  /* 0x000000080e0a7c10 */ /* 0x002fc8000ff7e0ff */
[----:B------:R-:W-:Y:S01]  /*0a90*/  IADD3.X R11, PT, PT, R12, UR9, RZ, P3, !PT ;  /* 0x000000090c0b7c10 */ /* 0x000fe20009ffe4ff */
[----:B--2---:R2:W-:Y:S04]  /*0aa0*/  @P1 STG.E desc[UR6][R6.64], R13 ;  /* 0x0000000d06001986 */ /* 0x0045e8000c101906 */
[----:B0-----:R-:W3:Y:S01]  /*0ab0*/  @!P2 LDG.E R5, desc[UR6][R10.64+0x4] ;  /* 0x000004060a05a981 */ /* 0x001ee2000c1e1900 */
[----:B------:R-:W-:-:S04]  /*0ac0*/  IADD3 R8, P1, PT, R14, UR10, RZ ;  /* 0x0000000a0e087c10 */ /* 0x000fc8000ff3e0ff */
[----:B------:R-:W-:Y:S02]  /*0ad0*/  IADD3.X R9, PT, PT, R12, UR11, RZ, P1, !PT ;  /* 0x0000000b0c097c10 */ /* 0x000fe40008ffe4ff */
[----:B---3--:R-:W-:-:S05]  /*0ae0*/  @!P2 LOP3.LUT R5, RZ, R5, RZ, 0x33, !PT ;  /* 0x00000005ff05a212 */ /* 0x008fca00078e33ff */
[----:B------:R2:W-:Y:S04]  /*0af0*/  @!P2 STG.E desc[UR6][R8.64+0x4], R5 ;  /* 0x000004050800a986 */ /* 0x0005e8000c101906 */
[----:B------:R-:W3:Y:S01]  /*0b00*/  @P2 LDG.E R15, desc[UR6][R10.64+0x4] ;  /* 0x000004060a0f2981 */ /* 0x000ee2000c1e1900 */
[----:B------:R-:W-:-:S03]  /*0b10*/  VIADD R3, R3, 0x2 ;  /* 0x0000000203037836 */ /* 0x000fc60000000000 */
[----:B---3--:R2:W-:Y:S04]  /*0b20*/  @P2 STG.E desc[UR6][R8.64+0x4], R15 ;  /* 0x0000040f08002986 */ /* 0x0085e8000c101906 */
.L_x_3:
[----:B------:R-:W-:-:S04]  /*0b30*/  LOP3.LUT R4, R4, 0x1, RZ, 0xc0, !PT ;  /* 0x0000000104047812 */ /* 0x000fc800078ec0ff */
[----:B------:R-:W-:-:S13]  /*0b40*/  ISETP.NE.U32.AND P1, PT, R4, 0x1, PT ;  /* 0x000000010400780c */ /* 0x000fda0003f25070 */
[----:B------:R-:W-:Y:S05]  /*0b50*/  @P1 EXIT ;  /* 0x000000000000194d */ /* 0x000fea0003800000 */
[----:B------:R-:W-:Y:S01]  /*0b60*/  ISETP.EQ.OR P0, PT, R3, RZ, P0 ;  /* 0x000000ff0300720c */ /* 0x000fe20000702670 */
[----:B--2---:R-:W-:-:S03]  /*0b70*/  IMAD.IADD R7, R0, 0x1, R3 ;  /* 0x0000000100077824 */ /* 0x004fc600078e0203 */
[----:B------:R-:W-:-:S13]  /*0b80*/  ISETP.EQ.OR P0, PT, R3, R2, P0 ;  /* 0x000000020300720c */ /* 0x000fda0000702670 */
[----:B------:R-:W-:Y:S05]  /*0b90*/  @P0 BRA `(.L_x_4) ;  /* 0x0000000000200947 */ /* 0x000fea0003800000 */
[----:B------:R-:W0:Y:S08]  /*0ba0*/  LDC.64 R2, c[0x0][0x380] ;  /* 0x0000e000ff027b82 */ /* 0x000e300000000a00 */
[----:B-1--4-:R-:W1:Y:S01]  /*0bb0*/  LDC.64 R4, c[0x0][0x388] ;  /* 0x0000e200ff047b82 */ /* 0x012e620000000a00 */
[----:B0-----:R-:W-:-:S06]  /*0bc0*/  IMAD.WIDE R2, R7, 0x4, R2 ;  /* 0x0000000407027825 */ /* 0x001fcc00078e0202 */
[----:B------:R-:W2:Y:S01]  /*0bd0*/  LDG.E R2, desc[UR6][R2.64] ;  /* 0x0000000602027981 */ /* 0x000ea2000c1e1900 */
[----:B-1----:R-:W-:Y:S01]  /*0be0*/  IMAD.WIDE R4, R7, 0x4, R4 ;  /* 0x0000000407047825 */ /* 0x002fe200078e0204 */
[----:B--2---:R-:W-:-:S05]  /*0bf0*/  LOP3.LUT R7, RZ, R2, RZ, 0x33, !PT ;  /* 0x00000002ff077212 */ /* 0x004fca00078e33ff */
[----:B------:R-:W-:Y:S01]  /*0c00*/  STG.E desc[UR6][R4.64], R7 ;  /* 0x0000000704007986 */ /* 0x000fe2000c101906 */
[----:B------:R-:W-:Y:S05]  /*0c10*/  EXIT ;  /* 0x000000000000794d */ /* 0x000fea0003800000 */
.L_x_4:
[----:B------:R-:W0:Y:S08]  /*0c20*/  LDC.64 R2, c[0x0][0x380] ;  /* 0x0000e000ff027b82 */ /* 0x000e300000000a00 */
[----:B-1--4-:R-:W1:Y:S01]  /*0c30*/  LDC.64 R4, c[0x0][0x388] ;  /* 0x0000e200ff047b82 */ /* 0x012e620000000a00 */
[----:B0-----:R-:W-:-:S06]  /*0c40*/  IMAD.WIDE R2, R7, 0x4, R2 ;  /* 0x0000000407027825 */ /* 0x001fcc00078e0202 */
[----:B------:R-:W2:Y:S01]  /*0c50*/  LDG.E R3, desc[UR6][R2.64] ;  /* 0x0000000602037981 */ /* 0x000ea2000c1e1900 */
[----:B-1----:R-:W-:-:S05]  /*0c60*/  IMAD.WIDE R4, R7, 0x4, R4 ;  /* 0x0000000407047825 */ /* 0x002fca00078e0204 */
[----:B--2---:R-:W-:Y:S01]  /*0c70*/  STG.E desc[UR6][R4.64], R3 ;  /* 0x0000000304007986 */ /* 0x004fe2000c101906 */
[----:B------:R-:W-:Y:S05]  /*0c80*/  EXIT ;  /* 0x000000000000794d */ /* 0x000fea0003800000 */
.L_x_5:
[----:B------:R-:W-:-:S00]  /*0c90*/  BRA `(.L_x_5) ;  /* 0xfffffffc00fc7947 */ /* 0x000fc0000383ffff */
[----:B------:R-:W-:-:S00]  /*0ca0*/  NOP ;  /* 0x0000000000007918 */ /* 0x000fc00000000000 */
        /* <DEDUP_REMOVED lines=13> */
.L_x_6:


//--------------------- .nv.shared.reserved.0     --------------------------
	.section	.nv.shared.reserved.0,"aw",@nobits
	.weak		__nv_reservedSMEM_offset_0_alias
	.size		__nv_reservedSMEM_offset_0_alias, 0, 64
	.other		__nv_reservedSMEM_offset_0_alias,@"STO_CUDA_RESERVED_SHARED STV_DEFAULT"
__nv_reservedSMEM_offset_0_alias:
	.zero		0
	.zero		64


//--------------------- .nv.constant0._Z12modifyMatrixPiS_ii --------------------------
	.section	.nv.constant0._Z12modifyMatrixPiS_ii,"a",@progbits
	.sectionflags	@""
	.align	4
.nv.constant0._Z12modifyMatrixPiS_ii:
	.zero		920


//--------------------- SYMBOLS --------------------------

	.type		.nv.reservedSmem.offset0,@object
	.size		.nv.reservedSmem.offset0,0x4
